//
// Generated by NVIDIA NVVM Compiler
//
// Compiler Build ID: CL-36424714
// Cuda compilation tools, release 13.0, V13.0.88
// Based on NVVM 20.0.0
//

.version 9.0
.target sm_100
.address_size 64

	// .globl	_Z8rotate90PhS_ii

.visible .entry _Z8rotate90PhS_ii(
	.param .u64 .ptr .align 1 _Z8rotate90PhS_ii_param_0,
	.param .u64 .ptr .align 1 _Z8rotate90PhS_ii_param_1,
	.param .u32 _Z8rotate90PhS_ii_param_2,
	.param .u32 _Z8rotate90PhS_ii_param_3
)
{
	.reg .pred 	%p<4>;
	.reg .b16 	%rs<2>;
	.reg .b32 	%r<17>;
	.reg .b64 	%rd<9>;

	ld.param.u64 	%rd1, [_Z8rotate90PhS_ii_param_0];
	ld.param.u64 	%rd2, [_Z8rotate90PhS_ii_param_1];
	ld.param.u32 	%r3, [_Z8rotate90PhS_ii_param_2];
	ld.param.u32 	%r5, [_Z8rotate90PhS_ii_param_3];
	mov.u32 	%r6, %ctaid.x;
	mov.u32 	%r7, %ntid.x;
	mov.u32 	%r8, %tid.x;
	mad.lo.s32 	%r1, %r6, %r7, %r8;
	mov.u32 	%r9, %ctaid.y;
	mov.u32 	%r10, %ntid.y;
	mov.u32 	%r11, %tid.y;
	mad.lo.s32 	%r12, %r9, %r10, %r11;
	setp.ge.s32 	%p1, %r1, %r3;
	setp.ge.s32 	%p2, %r12, %r5;
	or.pred  	%p3, %p1, %p2;
	@%p3 bra 	$L__BB0_2;
	cvta.to.global.u64 	%rd3, %rd1;
	cvta.to.global.u64 	%rd4, %rd2;
	mad.lo.s32 	%r13, %r3, %r12, %r1;
	not.b32 	%r14, %r12;
	add.s32 	%r15, %r5, %r14;
	mad.lo.s32 	%r16, %r5, %r1, %r15;
	cvt.s64.s32 	%rd5, %r13;
	add.s64 	%rd6, %rd3, %rd5;
	ld.global.u8 	%rs1, [%rd6];
	cvt.s64.s32 	%rd7, %r16;
	add.s64 	%rd8, %rd4, %rd7;
	st.global.u8 	[%rd8], %rs1;
$L__BB0_2:
	ret;

}


// ===== COMPILED SASS (sm_100) =====

	.target	sm_100

	.elftype	@"ET_EXEC"


//--------------------- .note.nv.tkinfo           --------------------------
	.section	.note.nv.tkinfo,"",@"SHT_NOTE"
	.sectionflags	@"SHF_NOTE_NV_TKINFO"
	.tkinfo
        /*0018*/ 	.word	0x00000002
        /*0030*/ 	.string	""
        /*0030*/ 	.string	"ptxas"
        /*0030*/ 	.string	"Cuda compilation tools, release 13.0, V13.0.88"
        /*0030*/ 	.string	"Build cuda_13.0.r13.0/compiler.36424714_0"
        /*0030*/ 	.string	"-arch sm_100 -m 64 "



//--------------------- .note.nv.cuinfo           --------------------------
	.section	.note.nv.cuinfo,"",@"SHT_NOTE"
	.sectionflags	@"SHF_NOTE_NV_CUINFO"
        /*0018*/ 	.short	0x0002
        /*001a*/ 	.short	0x0064
        /*001c*/ 	.short	0x0082
	.zero		2


//--------------------- .nv.info                  --------------------------
	.section	.nv.info,"",@"SHT_CUDA_INFO"
	.align	4


	//----- nvinfo : EIATTR_REGCOUNT
	.align		4
        /*0000*/ 	.byte	0x04, 0x2f
        /*0002*/ 	.short	(.L_1 - .L_0)
	.align		4
.L_0:
        /*0004*/ 	.word	index@(_Z8rotate90PhS_ii)
        /*0008*/ 	.word	0x00000008


	//----- nvinfo : EIATTR_FRAME_SIZE
	.align		4
.L_1:
        /*000c*/ 	.byte	0x04, 0x11
        /*000e*/ 	.short	(.L_3 - .L_2)
	.align		4
.L_2:
        /*0010*/ 	.word	index@(_Z8rotate90PhS_ii)
        /*0014*/ 	.word	0x00000000


	//----- nvinfo : EIATTR_MIN_STACK_SIZE
	.align		4
.L_3:
        /*0018*/ 	.byte	0x04, 0x12
        /*001a*/ 	.short	(.L_5 - .L_4)
	.align		4
.L_4:
        /*001c*/ 	.word	index@(_Z8rotate90PhS_ii)
        /*0020*/ 	.word	0x00000000
.L_5:


//--------------------- .nv.compat                --------------------------
	.section	.nv.compat,"",@"SHT_CUDA_COMPAT_INFO"
	.align	4
        /*0000*/ 	.byte	0x02, 0x09, 0x00, 0x00, 0x02, 0x02, 0x01, 0x00, 0x02, 0x05, 0x05, 0x00, 0x03, 0x07, 0x01, 0x01
        /*0010*/ 	.byte	0x02, 0x03, 0x00, 0x00, 0x02, 0x06, 0x01, 0x00, 0x04, 0x0b, 0x08, 0x00, 0x09, 0x00, 0x00, 0x00
        /*0020*/ 	.byte	0x00, 0x00, 0x00, 0x00


//--------------------- .nv.info._Z8rotate90PhS_ii --------------------------
	.section	.nv.info._Z8rotate90PhS_ii,"",@"SHT_CUDA_INFO"
	.sectionflags	@""
	.align	4


	//----- nvinfo : EIATTR_CUDA_API_VERSION
	.align		4
        /*0000*/ 	.byte	0x04, 0x37
        /*0002*/ 	.short	(.L_7 - .L_6)
.L_6:
        /*0004*/ 	.word	0x00000082


	//----- nvinfo : EIATTR_KPARAM_INFO
	.align		4
.L_7:
        /*0008*/ 	.byte	0x04, 0x17
        /*000a*/ 	.short	(.L_9 - .L_8)
.L_8:
        /*000c*/ 	.word	0x00000000
        /*0010*/ 	.short	0x0003
        /*0012*/ 	.short	0x0014
        /*0014*/ 	.byte	0x00, 0xf0, 0x11, 0x00


	//----- nvinfo : EIATTR_KPARAM_INFO
	.align		4
.L_9:
        /*0018*/ 	.byte	0x04, 0x17
        /*001a*/ 	.short	(.L_11 - .L_10)
.L_10:
        /*001c*/ 	.word	0x00000000
        /*0020*/ 	.short	0x0002
        /*0022*/ 	.short	0x0010
        /*0024*/ 	.byte	0x00, 0xf0, 0x11, 0x00


	//----- nvinfo : EIATTR_KPARAM_INFO
	.align		4
.L_11:
        /*0028*/ 	.byte	0x04, 0x17
        /*002a*/ 	.short	(.L_13 - .L_12)
.L_12:
        /*002c*/ 	.word	0x00000000
        /*0030*/ 	.short	0x0001
        /*0032*/ 	.short	0x0008
        /*0034*/ 	.byte	0x00, 0xf5, 0x21, 0x00


	//----- nvinfo : EIATTR_KPARAM_INFO
	.align		4
.L_13:
        /*0038*/ 	.byte	0x04, 0x17
        /*003a*/ 	.short	(.L_15 - .L_14)
.L_14:
        /*003c*/ 	.word	0x00000000
        /*0040*/ 	.short	0x0000
        /*0042*/ 	.short	0x0000
        /*0044*/ 	.byte	0x00, 0xf5, 0x21, 0x00


	//----- nvinfo : EIATTR_SPARSE_MMA_MASK
	.align		4
.L_15:
        /*0048*/ 	.byte	0x03, 0x50
        /*004a*/ 	.short	0x0000


	//----- nvinfo : EIATTR_MAXREG_COUNT
	.align		4
        /*004c*/ 	.byte	0x03, 0x1b
        /*004e*/ 	.short	0x00ff


	//----- nvinfo : EIATTR_MERCURY_ISA_VERSION
	.align		4
        /*0050*/ 	.byte	0x03, 0x5f
        /*0052*/ 	.short	0x0101


	//----- nvinfo : EIATTR_VRC_CTA_INIT_COUNT
	.align		4
        /*0054*/ 	.byte	0x02, 0x4a
	.zero		1
	.zero		1


	//----- nvinfo : EIATTR_EXIT_INSTR_OFFSETS
	.align		4
        /*0058*/ 	.byte	0x04, 0x1c
        /*005a*/ 	.short	(.L_17 - .L_16)


	//   ....[0]....
.L_16:
        /*005c*/ 	.word	0x000000c0


	//   ....[1]....
        /*0060*/ 	.word	0x00000190


	//----- nvinfo : EIATTR_CBANK_PARAM_SIZE
	.align		4
.L_17:
        /*0064*/ 	.byte	0x03, 0x19
        /*0066*/ 	.short	0x0018


	//----- nvinfo : EIATTR_PARAM_CBANK
	.align		4
        /*0068*/ 	.byte	0x04, 0x0a
        /*006a*/ 	.short	(.L_19 - .L_18)
	.align		4
.L_18:
        /*006c*/ 	.word	index@(.nv.constant0._Z8rotate90PhS_ii)
        /*0070*/ 	.short	0x0380
        /*0072*/ 	.short	0x0018


	//----- nvinfo : EIATTR_SW_WAR
	.align		4
.L_19:
        /*0074*/ 	.byte	0x04, 0x36
        /*0076*/ 	.short	(.L_21 - .L_20)
.L_20:
        /*0078*/ 	.word	0x00000008
.L_21:


//--------------------- .nv.callgraph             --------------------------
	.section	.nv.callgraph,"",@"SHT_CUDA_CALLGRAPH"
	.align	4
	.sectionentsize	8
	.align		4
        /*0000*/ 	.word	0x00000000
	.align		4
        /*0004*/ 	.word	0xffffffff
	.align		4
        /*0008*/ 	.word	0x00000000
	.align		4
        /*000c*/ 	.word	0xfffffffe
	.align		4
        /*0010*/ 	.word	0x00000000
	.align		4
        /*0014*/ 	.word	0xfffffffd
	.align		4
        /*0018*/ 	.word	0x00000000
	.align		4
        /*001c*/ 	.word	0xfffffffc


//--------------------- .text._Z8rotate90PhS_ii   --------------------------
	.section	.text._Z8rotate90PhS_ii,"ax",@progbits
	.align	128
        .global         _Z8rotate90PhS_ii
        .type           _Z8rotate90PhS_ii,@function
        .size           _Z8rotate90PhS_ii,(.L_x_1 - _Z8rotate90PhS_ii)
        .other          _Z8rotate90PhS_ii,@"STO_CUDA_ENTRY STV_DEFAULT"
_Z8rotate90PhS_ii:
.text._Z8rotate90PhS_ii:
[----:B------:R-:W-:Y:S01]  /*0000*/  LDC R1, c[0x0][0x37c] ;  /* 0x0000df00ff017b82 */ /* 0x000fe20000000800 */
[----:B------:R-:W0:Y:S07]  /*0010*/  S2R R2, SR_TID.Y ;  /* 0x0000000000027919 */ /* 0x000e2e0000002200 */
[----:B------:R-:W1:Y:S01]  /*0020*/  LDC R0, c[0x0][0x360] ;  /* 0x0000d800ff007b82 */ /* 0x000e620000000800 */
[----:B------:R-:W2:Y:S01]  /*0030*/  LDCU.64 UR6, c[0x0][0x390] ;  /* 0x00007200ff0677ac */ /* 0x000ea20008000a00 */
[----:B------:R-:W1:Y:S06]  /*0040*/  S2R R3, SR_TID.X ;  /* 0x0000000000037919 */ /* 0x000e6c0000002100 */
[----:B------:R-:W0:Y:S08]  /*0050*/  S2UR UR5, SR_CTAID.Y ;  /* 0x00000000000579c3 */ /* 0x000e300000002600 */
[----:B------:R-:W0:Y:S08]  /*0060*/  LDC R5, c[0x0][0x364] ;  /* 0x0000d900ff057b82 */ /* 0x000e300000000800 */
[----:B------:R-:W1:Y:S01]  /*0070*/  S2UR UR4, SR_CTAID.X ;  /* 0x00000000000479c3 */ /* 0x000e620000002500 */
[----:B0-----:R-:W-:-:S05]  /*0080*/  IMAD R5, R5, UR5, R2 ;  /* 0x0000000505057c24 */ /* 0x001fca000f8e0202 */
[----:B--2---:R-:W-:Y:S01]  /*0090*/  ISETP.GE.AND P0, PT, R5, UR7, PT ;  /* 0x0000000705007c0c */ /* 0x004fe2000bf06270 */
[----:B-1----:R-:W-:-:S05]  /*00a0*/  IMAD R0, R0, UR4, R3 ;  /* 0x0000000400007c24 */ /* 0x002fca000f8e0203 */
[----:B------:R-:W-:-:S13]  /*00b0*/  ISETP.GE.OR P0, PT, R0, UR6, P0 ;  /* 0x0000000600007c0c */ /* 0x000fda0008706670 */
[----:B------:R-:W-:Y:S05]  /*00c0*/  @P0 EXIT ;  /* 0x000000000000094d */ /* 0x000fea0003800000 */
[----:B------:R-:W0:Y:S01]  /*00d0*/  LDCU.128 UR8, c[0x0][0x380] ;  /* 0x00007000ff0877ac */ /* 0x000e220008000c00 */
[----:B------:R-:W-:Y:S01]  /*00e0*/  IMAD R3, R5, UR6, R0 ;  /* 0x0000000605037c24 */ /* 0x000fe2000f8e0200 */
[----:B------:R-:W1:Y:S04]  /*00f0*/  LDCU.64 UR4, c[0x0][0x358] ;  /* 0x00006b00ff0477ac */ /* 0x000e680008000a00 */
[----:B0-----:R-:W-:-:S04]  /*0100*/  IADD3 R2, P0, PT, R3, UR8, RZ ;  /* 0x0000000803027c10 */ /* 0x001fc8000ff1e0ff */
[----:B------:R-:W-:-:S06]  /*0110*/  LEA.HI.X.SX32 R3, R3, UR9, 0x1, P0 ;  /* 0x0000000903037c11 */ /* 0x000fcc00080f0eff */
[----:B-1----:R-:W2:Y:S01]  /*0120*/  LDG.E.U8 R3, desc[UR4][R2.64] ;  /* 0x0000000402037981 */ /* 0x002ea2000c1e1100 */
[----:B------:R-:W-:-:S05]  /*0130*/  LOP3.LUT R5, RZ, R5, RZ, 0x33, !PT ;  /* 0x00000005ff057212 */ /* 0x000fca00078e33ff */
[----:B------:R-:W-:-:S04]  /*0140*/  VIADD R5, R5, UR7 ;  /* 0x0000000705057c36 */ /* 0x000fc80008000000 */
[----:B------:R-:W-:-:S05]  /*0150*/  IMAD R5, R0, UR7, R5 ;  /* 0x0000000700057c24 */ /* 0x000fca000f8e0205 */
[----:B------:R-:W-:-:S04]  /*0160*/  IADD3 R4, P0, PT, R5, UR10, RZ ;  /* 0x0000000a05047c10 */ /* 0x000fc8000ff1e0ff */
[----:B------:R-:W-:-:S05]  /*0170*/  LEA.HI.X.SX32 R5, R5, UR11, 0x1, P0 ;  /* 0x0000000b05057c11 */ /* 0x000fca00080f0eff */
[----:B--2---:R-:W-:Y:S01]  /*0180*/  STG.E.U8 desc[UR4][R4.64], R3 ;  /* 0x0000000304007986 */ /* 0x004fe2000c101104 */
[----:B------:R-:W-:Y:S05]  /*0190*/  EXIT ;  /* 0x000000000000794d */ /* 0x000fea0003800000 */
.L_x_0:
[----:B------:R-:W-:-:S00]  /*01a0*/  BRA `(.L_x_0) ;  /* 0xfffffffc00fc7947 */ /* 0x000fc0000383ffff */
[----:B------:R-:W-:-:S00]  /*01b0*/  NOP ;  /* 0x0000000000007918 */ /* 0x000fc00000000000 */
        /* <DEDUP_REMOVED lines=12> */
.L_x_1:


//--------------------- .nv.shared.reserved.0     --------------------------
	.section	.nv.shared.reserved.0,"aw",@nobits
	.weak		__nv_reservedSMEM_offset_0_alias
	.size		__nv_reservedSMEM_offset_0_alias, 0, 64
	.other		__nv_reservedSMEM_offset_0_alias,@"STO_CUDA_RESERVED_SHARED STV_DEFAULT"
__nv_reservedSMEM_offset_0_alias:
	.zero		0
	.zero		64


//--------------------- .nv.constant0._Z8rotate90PhS_ii --------------------------
	.section	.nv.constant0._Z8rotate90PhS_ii,"a",@progbits
	.sectionflags	@""
	.align	4
.nv.constant0._Z8rotate90PhS_ii:
	.zero		920


//--------------------- SYMBOLS --------------------------

	.type		.nv.reservedSmem.offset0,@object
	.size		.nv.reservedSmem.offset0,0x4
